	.headerflags	@"EF_CUDA_TEXMODE_UNIFIED EF_CUDA_64BIT_ADDRESS EF_CUDA_ACCELERATORS EF_CUDA_SM90 EF_CUDA_VIRTUAL_SM(EF_CUDA_SM90)"
	.elftype	@"ET_EXEC"


//--------------------- .nv.info                  --------------------------
	.section	.nv.info,"",@"SHT_CUDA_INFO"
	.align	4


	//----- nvinfo : EIATTR_REGCOUNT
	.align		4
        /*0000*/ 	.byte	0x04, 0x2f
        /*0002*/ 	.short	(.L_3 - .L_2)
	.align		4
.L_2:
        /*0004*/ 	.word	index@(triton_poi_fused__native_batch_norm_legit_no_training_mul_relu_25)
        /*0008*/ 	.word	0x00000014


	//----- nvinfo : EIATTR_MIN_STACK_SIZE
	.align		4
.L_3:
        /*000c*/ 	.byte	0x04, 0x12
        /*000e*/ 	.short	(.L_5 - .L_4)
	.align		4
.L_4:
        /*0010*/ 	.word	index@(triton_poi_fused__native_batch_norm_legit_no_training_mul_relu_25)
        /*0014*/ 	.word	0x00000000


	//----- nvinfo : EIATTR_FRAME_SIZE
	.align		4
.L_5:
        /*0018*/ 	.byte	0x04, 0x11
        /*001a*/ 	.short	(.L_7 - .L_6)
	.align		4
.L_6:
        /*001c*/ 	.word	index@(triton_poi_fused__native_batch_norm_legit_no_training_mul_relu_25)
        /*0020*/ 	.word	0x00000000


	//----- nvinfo : EIATTR_MIN_STACK_SIZE
	.align		4
.L_7:
        /*0024*/ 	.byte	0x04, 0x12
        /*0026*/ 	.short	(.L_9 - .L_8)
	.align		4
.L_8:
        /*0028*/ 	.word	index@(triton_poi_fused__native_batch_norm_legit_no_training_mul_relu_25)
        /*002c*/ 	.word	0x00000000
.L_9:


//--------------------- .nv.info.triton_poi_fused__native_batch_norm_legit_no_training_mul_relu_25 --------------------------
	.section	.nv.info.triton_poi_fused__native_batch_norm_legit_no_training_mul_relu_25,"",@"SHT_CUDA_INFO"
	.sectionflags	@""
	.align	4


	//----- nvinfo : EIATTR_CUDA_API_VERSION
	.align		4
        /*0000*/ 	.byte	0x04, 0x37
        /*0002*/ 	.short	(.L_11 - .L_10)
.L_10:
        /*0004*/ 	.word	0x0000007c


	//----- nvinfo : EIATTR_KPARAM_INFO
	.align		4
.L_11:
        /*0008*/ 	.byte	0x04, 0x17
        /*000a*/ 	.short	(.L_13 - .L_12)
.L_12:
        /*000c*/ 	.word	0x00000000
        /*0010*/ 	.short	0x0007
        /*0012*/ 	.short	0x0038
        /*0014*/ 	.byte	0x00, 0xf0, 0x11, 0x00


	//----- nvinfo : EIATTR_KPARAM_INFO
	.align		4
.L_13:
        /*0018*/ 	.byte	0x04, 0x17
        /*001a*/ 	.short	(.L_15 - .L_14)
.L_14:
        /*001c*/ 	.word	0x00000000
        /*0020*/ 	.short	0x0006
        /*0022*/ 	.short	0x0030
        /*0024*/ 	.byte	0x00, 0xf4, 0x21, 0x00


	//----- nvinfo : EIATTR_KPARAM_INFO
	.align		4
.L_15:
        /*0028*/ 	.byte	0x04, 0x17
        /*002a*/ 	.short	(.L_17 - .L_16)
.L_16:
        /*002c*/ 	.word	0x00000000
        /*0030*/ 	.short	0x0005
        /*0032*/ 	.short	0x0028
        /*0034*/ 	.byte	0x00, 0xf4, 0x21, 0x00


	//----- nvinfo : EIATTR_KPARAM_INFO
	.align		4
.L_17:
        /*0038*/ 	.byte	0x04, 0x17
        /*003a*/ 	.short	(.L_19 - .L_18)
.L_18:
        /*003c*/ 	.word	0x00000000
        /*0040*/ 	.short	0x0004
        /*0042*/ 	.short	0x0020
        /*0044*/ 	.byte	0x00, 0xf4, 0x21, 0x00


	//----- nvinfo : EIATTR_KPARAM_INFO
	.align		4
.L_19:
        /*0048*/ 	.byte	0x04, 0x17
        /*004a*/ 	.short	(.L_21 - .L_20)
.L_20:
        /*004c*/ 	.word	0x00000000
        /*0050*/ 	.short	0x0003
        /*0052*/ 	.short	0x0018
        /*0054*/ 	.byte	0x00, 0xf4, 0x21, 0x00


	//----- nvinfo : EIATTR_KPARAM_INFO
	.align		4
.L_21:
        /*0058*/ 	.byte	0x04, 0x17
        /*005a*/ 	.short	(.L_23 - .L_22)
.L_22:
        /*005c*/ 	.word	0x00000000
        /*0060*/ 	.short	0x0002
        /*0062*/ 	.short	0x0010
        /*0064*/ 	.byte	0x00, 0xf4, 0x21, 0x00


	//----- nvinfo : EIATTR_KPARAM_INFO
	.align		4
.L_23:
        /*0068*/ 	.byte	0x04, 0x17
        /*006a*/ 	.short	(.L_25 - .L_24)
.L_24:
        /*006c*/ 	.word	0x00000000
        /*0070*/ 	.short	0x0001
        /*0072*/ 	.short	0x0008
        /*0074*/ 	.byte	0x00, 0xf4, 0x21, 0x00


	//----- nvinfo : EIATTR_KPARAM_INFO
	.align		4
.L_25:
        /*0078*/ 	.byte	0x04, 0x17
        /*007a*/ 	.short	(.L_27 - .L_26)
.L_26:
        /*007c*/ 	.word	0x00000000
        /*0080*/ 	.short	0x0000
        /*0082*/ 	.short	0x0000
        /*0084*/ 	.byte	0x00, 0xf4, 0x21, 0x00


	//----- nvinfo : EIATTR_SPARSE_MMA_MASK
	.align		4
.L_27:
        /*0088*/ 	.byte	0x03, 0x50
        /*008a*/ 	.short	0x0000


	//----- nvinfo : EIATTR_MAXREG_COUNT
	.align		4
        /*008c*/ 	.byte	0x03, 0x1b
        /*008e*/ 	.short	0x00ff


	//----- nvinfo : EIATTR_EXIT_INSTR_OFFSETS
	.align		4
        /*0090*/ 	.byte	0x04, 0x1c
        /*0092*/ 	.short	(.L_29 - .L_28)


	//   ....[0]....
.L_28:
        /*0094*/ 	.word	0x00000480


	//----- nvinfo : EIATTR_REQNTID
	.align		4
.L_29:
        /*0098*/ 	.byte	0x04, 0x10
        /*009a*/ 	.short	(.L_31 - .L_30)
.L_30:
        /*009c*/ 	.word	0x00000100
        /*00a0*/ 	.word	0x00000001
        /*00a4*/ 	.word	0x00000001


	//----- nvinfo : EIATTR_CBANK_PARAM_SIZE
	.align		4
.L_31:
        /*00a8*/ 	.byte	0x03, 0x19
        /*00aa*/ 	.short	0x003c


	//----- nvinfo : EIATTR_PARAM_CBANK
	.align		4
        /*00ac*/ 	.byte	0x04, 0x0a
        /*00ae*/ 	.short	(.L_33 - .L_32)
	.align		4
.L_32:
        /*00b0*/ 	.word	index@(.nv.constant0.triton_poi_fused__native_batch_norm_legit_no_training_mul_relu_25)
        /*00b4*/ 	.short	0x0210
        /*00b6*/ 	.short	0x003c


	//----- nvinfo : EIATTR_SW_WAR
	.align		4
.L_33:
        /*00b8*/ 	.byte	0x04, 0x36
        /*00ba*/ 	.short	(.L_35 - .L_34)
.L_34:
        /*00bc*/ 	.word	0x00000008
.L_35:


//--------------------- .nv.callgraph             --------------------------
	.section	.nv.callgraph,"",@"SHT_CUDA_CALLGRAPH"
	.align	4
	.sectionentsize	8
	.align		4
        /*0000*/ 	.word	0x00000000
	.align		4
        /*0004*/ 	.word	0xffffffff
	.align		4
        /*0008*/ 	.word	0x00000000
	.align		4
        /*000c*/ 	.word	0xfffffffe
	.align		4
        /*0010*/ 	.word	0x00000000
	.align		4
        /*0014*/ 	.word	0xfffffffd
	.align		4
        /*0018*/ 	.word	0x00000000
	.align		4
        /*001c*/ 	.word	0xfffffffc


//--------------------- .nv.constant4             --------------------------
	.section	.nv.constant4,"a",@progbits
	.align	8
	.align		8
.nv.constant4:
        /*0000*/ 	.dword	_$_str
	.align		8
        /*0008*/ 	.dword	_$_str_$_2


//--------------------- .text.triton_poi_fused__native_batch_norm_legit_no_training_mul_relu_25 --------------------------
	.section	.text.triton_poi_fused__native_batch_norm_legit_no_training_mul_relu_25,"ax",@progbits
	.align	128
        .global         triton_poi_fused__native_batch_norm_legit_no_training_mul_relu_25
        .type           triton_poi_fused__native_batch_norm_legit_no_training_mul_relu_25,@function
        .size           triton_poi_fused__native_batch_norm_legit_no_training_mul_relu_25,(.L_x_1 - triton_poi_fused__native_batch_norm_legit_no_training_mul_relu_25)
        .other          triton_poi_fused__native_batch_norm_legit_no_training_mul_relu_25,@"STO_CUDA_ENTRY STV_DEFAULT"
triton_poi_fused__native_batch_norm_legit_no_training_mul_relu_25:
.text.triton_poi_fused__native_batch_norm_legit_no_training_mul_relu_25:
[----:B------:R-:W-:Y:S01]  /*0000*/  LDC R1, c[0x0][0x28] ;  /* 0x00000a00ff017b82 */ /* 0x000fe20000000800 */
[----:B------:R-:W1:Y:S07]  /*0010*/  S2R R0, SR_TID.X ;  /* 0x0000000000007919 */ /* 0x000e6e0000002100 */
[----:B------:R-:W2:Y:S01]  /*0020*/  LDC.64 R2, c[0x0][0x218] ;  /* 0x00008600ff027b82 */ /* 0x000ea20000000a00 */
[----:B------:R-:W-:Y:S01]  /*0030*/  ULDC.64 UR4, c[0x0][0x208] ;  /* 0x0000820000047ab9 */ /* 0x000fe20000000a00 */
[----:B------:R-:W3:Y:S06]  /*0040*/  S2R R7, SR_CTAID.X ;  /* 0x0000000000077919 */ /* 0x000eec0000002500 */
[----:B------:R-:W4:Y:S08]  /*0050*/  LDC.64 R10, c[0x0][0x228] ;  /* 0x00008a00ff0a7b82 */ /* 0x000f300000000a00 */
[----:B------:R-:W5:Y:S08]  /*0060*/  LDC.64 R8, c[0x0][0x220] ;  /* 0x00008800ff087b82 */ /* 0x000f700000000a00 */
[----:B------:R-:W4:Y:S01]  /*0070*/  LDC.64 R12, c[0x0][0x230] ;  /* 0x00008c00ff0c7b82 */ /* 0x000f220000000a00 */
[----:B-1----:R-:W-:-:S07]  /*0080*/  SHF.L.U32 R0, R0, 0x1, RZ ;  /* 0x0000000100007819 */ /* 0x002fce00000006ff */
[----:B------:R-:W1:Y:S01]  /*0090*/  LDC.64 R14, c[0x0][0x238] ;  /* 0x00008e00ff0e7b82 */ /* 0x000e620000000a00 */
[----:B---3--:R-:W-:Y:S02]  /*00a0*/  SHF.R.S32.HI R5, RZ, 0x16, R7 ;  /* 0x00000016ff057819 */ /* 0x008fe40000011407 */
[----:B------:R-:W-:Y:S02]  /*00b0*/  LOP3.LUT R0, R0, 0x1fe, RZ, 0xc0, !PT ;  /* 0x000001fe00007812 */ /* 0x000fe400078ec0ff */
[----:B------:R-:W-:Y:S02]  /*00c0*/  SGXT R5, R5, 0x1 ;  /* 0x000000010505781a */ /* 0x000fe40000000200 */
[----:B------:R-:W-:-:S04]  /*00d0*/  LEA R0, R7, R0, 0x9 ;  /* 0x0000000007007211 */ /* 0x000fc800078e48ff */
[----:B------:R-:W-:-:S04]  /*00e0*/  LEA.HI R5, R5, R0, RZ, 0x8 ;  /* 0x0000000005057211 */ /* 0x000fc800078f40ff */
[----:B------:R-:W-:-:S05]  /*00f0*/  SHF.R.S32.HI R5, RZ, 0x8, R5 ;  /* 0x00000008ff057819 */ /* 0x000fca0000011405 */
[----:B--2---:R-:W-:-:S06]  /*0100*/  IMAD.WIDE R2, R5, 0x4, R2 ;  /* 0x0000000405027825 */ /* 0x004fcc00078e0202 */
[----:B------:R-:W2:Y:S01]  /*0110*/  LDG.E.EL R2, desc[UR4][R2.64] ;  /* 0x0000000402027981 */ /* 0x000ea2000c2e1900 */
[----:B------:R-:W-:-:S04]  /*0120*/  LEA.HI R4, R5, R5, RZ, 0x7 ;  /* 0x0000000505047211 */ /* 0x000fc800078f38ff */
[----:B------:R-:W-:-:S04]  /*0130*/  LOP3.LUT R4, R4, 0xffffff80, RZ, 0xc0, !PT ;  /* 0xffffff8004047812 */ /* 0x000fc800078ec0ff */
[----:B------:R-:W-:Y:S02]  /*0140*/  IADD3 R17, R5, -R4, RZ ;  /* 0x8000000405117210 */ /* 0x000fe40007ffe0ff */
[----:B------:R-:W3:Y:S03]  /*0150*/  LDC.64 R4, c[0x0][0x210] ;  /* 0x00008400ff047b82 */ /* 0x000ee60000000a00 */
[----:B----4-:R-:W-:-:S05]  /*0160*/  IMAD.WIDE R10, R17, 0x4, R10 ;  /* 0x00000004110a7825 */ /* 0x010fca00078e020a */
[----:B------:R-:W4:Y:S01]  /*0170*/  LDG.E.EL R16, desc[UR4][R10.64] ;  /* 0x000000040a107981 */ /* 0x000f22000c2e1900 */
[----:B-----5:R-:W-:-:S05]  /*0180*/  IMAD.WIDE R8, R17, 0x4, R8 ;  /* 0x0000000411087825 */ /* 0x020fca00078e0208 */
[----:B------:R-:W5:Y:S01]  /*0190*/  LDG.E.EL R3, desc[UR4][R8.64] ;  /* 0x0000000408037981 */ /* 0x000f62000c2e1900 */
[----:B0-----:R-:W-:-:S04]  /*01a0*/  IMAD.WIDE R12, R17, 0x4, R12 ;  /* 0x00000004110c7825 */ /* 0x001fc800078e020c */
[----:B-1----:R-:W-:Y:S01]  /*01b0*/  IMAD.WIDE R14, R17, 0x4, R14 ;  /* 0x00000004110e7825 */ /* 0x002fe200078e020e */
[----:B------:R0:W5:Y:S03]  /*01c0*/  LDG.E.EL R10, desc[UR4][R12.64] ;  /* 0x000000040c0a7981 */ /* 0x000166000c2e1900 */
[----:B---3--:R-:W-:Y:S01]  /*01d0*/  IMAD.WIDE R4, R0, 0x4, R4 ;  /* 0x0000000400047825 */ /* 0x008fe200078e0204 */
[----:B------:R-:W3:Y:S04]  /*01e0*/  LDG.E.EL R11, desc[UR4][R14.64] ;  /* 0x000000040e0b7981 */ /* 0x000ee8000c2e1900 */
[----:B------:R-:W3:Y:S01]  /*01f0*/  LDG.E.64 R6, desc[UR4][R4.64] ;  /* 0x0000000404067981 */ /* 0x000ee2000c1e1b00 */
[----:B0-----:R-:W-:Y:S01]  /*0200*/  HFMA2.MMA R13, -RZ, RZ, 1.625, 0 ;  /* 0x3e800000ff0d7435 */ /* 0x001fe200000001ff */
[----:B--2---:R-:W-:-:S04]  /*0210*/  FADD R2, RZ, -R2 ;  /* 0x80000002ff027221 */ /* 0x004fc80000000000 */
[----:B------:R-:W-:-:S05]  /*0220*/  FMUL R2, R2, 1.4426950216293334961 ;  /* 0x3fb8aa3b02027820 */ /* 0x000fca0000400000 */
[----:B------:R-:W-:-:S13]  /*0230*/  FSETP.GEU.AND P0, PT, R2, -126, PT ;  /* 0xc2fc00000200780b */ /* 0x000fda0003f0e000 */
[----:B------:R-:W-:-:S04]  /*0240*/  @!P0 FMUL R2, R2, 0.5 ;  /* 0x3f00000002028820 */ /* 0x000fc80000400000 */
[----:B------:R-:W0:Y:S01]  /*0250*/  MUFU.EX2 R8, R2 ;  /* 0x0000000200087308 */ /* 0x000e220000000800 */
[----:B----4-:R-:W-:-:S07]  /*0260*/  FADD R9, R16, 9.9999997473787516356e-06 ;  /* 0x3727c5ac10097421 */ /* 0x010fce0000000000 */
[----:B------:R1:W2:Y:S01]  /*0270*/  MUFU.SQRT R17, R9 ;  /* 0x0000000900117308 */ /* 0x0002a20000002000 */
[----:B0-----:R-:W-:-:S04]  /*0280*/  @!P0 FMUL R8, R8, R8 ;  /* 0x0000000808088220 */ /* 0x001fc80000400000 */
[----:B------:R-:W-:Y:S01]  /*0290*/  FADD R16, R8, 1 ;  /* 0x3f80000008107421 */ /* 0x000fe20000000000 */
[----:B-----5:R-:W-:Y:S01]  /*02a0*/  LOP3.LUT R2, R3, 0x80000000, RZ, 0x3c, !PT ;  /* 0x8000000003027812 */ /* 0x020fe200078e3cff */
[----:B-1----:R-:W0:Y:S01]  /*02b0*/  LDC.64 R8, c[0x0][0x240] ;  /* 0x00009000ff087b82 */ /* 0x002e220000000a00 */
[C---:B--2---:R-:W-:Y:S02]  /*02c0*/  FSETP.GT.AND P1, PT, R17.reuse, 8.50705917302346158658e+37, PT ;  /* 0x7e8000001100780b */ /* 0x044fe40003f24000 */
[----:B------:R-:W-:Y:S02]  /*02d0*/  FSETP.GT.AND P0, PT, R16, 8.50705917302346158658e+37, PT ;  /* 0x7e8000001000780b */ /* 0x000fe40003f04000 */
[----:B------:R-:W-:-:S09]  /*02e0*/  FSETP.GEU.AND P2, PT, R17, 1.175494350822287508e-38, PT ;  /* 0x008000001100780b */ /* 0x000fd20003f4e000 */
[----:B------:R-:W-:Y:S02]  /*02f0*/  @P1 FMUL R17, R17, 0.25 ;  /* 0x3e80000011111820 */ /* 0x000fe40000400000 */
[----:B------:R-:W-:Y:S02]  /*0300*/  @P0 FMUL R16, R16, 0.25 ;  /* 0x3e80000010100820 */ /* 0x000fe40000400000 */
[----:B------:R-:W-:-:S04]  /*0310*/  @!P2 FMUL R17, R17, 16777216 ;  /* 0x4b8000001111a820 */ /* 0x000fc80000400000 */
[----:B------:R-:W1:Y:S01]  /*0320*/  MUFU.RCP R16, R16 ;  /* 0x0000001000107308 */ /* 0x000e620000001000 */
[C---:B------:R-:W-:Y:S02]  /*0330*/  FSEL R12, R13.reuse, 1, P1 ;  /* 0x3f8000000d0c7808 */ /* 0x040fe40000800000 */
[----:B------:R-:W-:-:S05]  /*0340*/  FSEL R13, R13, 1, P0 ;  /* 0x3f8000000d0d7808 */ /* 0x000fca0000000000 */
[----:B------:R-:W2:Y:S01]  /*0350*/  MUFU.RCP R17, R17 ;  /* 0x0000001100117308 */ /* 0x000ea20000001000 */
[----:B------:R-:W-:Y:S01]  /*0360*/  @!P2 FMUL R12, R12, 16777216 ;  /* 0x4b8000000c0ca820 */ /* 0x000fe20000400000 */
[----:B-1----:R-:W-:-:S04]  /*0370*/  FMUL R13, R16, R13 ;  /* 0x0000000d100d7220 */ /* 0x002fc80000400000 */
[-CC-:B---3--:R-:W-:Y:S01]  /*0380*/  FFMA R3, R6, R13.reuse, R2.reuse ;  /* 0x0000000d06037223 */ /* 0x188fe20000000002 */
[----:B------:R-:W-:Y:S01]  /*0390*/  FFMA R2, R7, R13, R2 ;  /* 0x0000000d07027223 */ /* 0x000fe20000000002 */
[----:B--2---:R-:W-:-:S04]  /*03a0*/  FMUL R12, R17, R12 ;  /* 0x0000000c110c7220 */ /* 0x004fc80000400000 */
[-C--:B------:R-:W-:Y:S01]  /*03b0*/  FMUL R3, R3, R12.reuse ;  /* 0x0000000c03037220 */ /* 0x080fe20000400000 */
[----:B------:R-:W-:-:S03]  /*03c0*/  FMUL R2, R2, R12 ;  /* 0x0000000c02027220 */ /* 0x000fc60000400000 */
[C-C-:B------:R-:W-:Y:S01]  /*03d0*/  FFMA R3, R10.reuse, R3, R11.reuse ;  /* 0x000000030a037223 */ /* 0x140fe2000000000b */
[----:B------:R-:W-:Y:S01]  /*03e0*/  FFMA R2, R10, R2, R11 ;  /* 0x000000020a027223 */ /* 0x000fe2000000000b */
[----:B------:R-:W-:-:S03]  /*03f0*/  FMUL R7, R7, R13 ;  /* 0x0000000d07077220 */ /* 0x000fc60000400000 */
[C---:B------:R-:W-:Y:S02]  /*0400*/  FSETP.GEU.AND P0, PT, R3.reuse, RZ, PT ;  /* 0x000000ff0300720b */ /* 0x040fe40003f0e000 */
[----:B------:R-:W-:Y:S01]  /*0410*/  FSETP.GEU.AND P1, PT, R2, RZ, PT ;  /* 0x000000ff0200720b */ /* 0x000fe20003f2e000 */
[----:B------:R-:W-:Y:S01]  /*0420*/  FMUL R6, R6, R13 ;  /* 0x0000000d06067220 */ /* 0x000fe20000400000 */
[----:B0-----:R-:W-:Y:S01]  /*0430*/  IMAD.WIDE R8, R0, 0x4, R8 ;  /* 0x0000000400087825 */ /* 0x001fe200078e0208 */
[----:B------:R-:W-:Y:S02]  /*0440*/  FSEL R10, R3, RZ, P0 ;  /* 0x000000ff030a7208 */ /* 0x000fe40000000000 */
[----:B------:R-:W-:Y:S01]  /*0450*/  FSEL R11, R2, RZ, P1 ;  /* 0x000000ff020b7208 */ /* 0x000fe20000800000 */
[----:B------:R-:W-:Y:S04]  /*0460*/  STG.E.64 desc[UR4][R4.64], R6 ;  /* 0x0000000604007986 */ /* 0x000fe8000c101b04 */
[----:B------:R-:W-:Y:S01]  /*0470*/  STG.E.64 desc[UR4][R8.64], R10 ;  /* 0x0000000a08007986 */ /* 0x000fe2000c101b04 */
[----:B------:R-:W-:Y:S05]  /*0480*/  EXIT ;  /* 0x000000000000794d */ /* 0x000fea0003800000 */
.L_x_0:
[----:B------:R-:W-:-:S00]  /*0490*/  BRA `(.L_x_0) ;  /* 0xfffffffc00fc7947 */ /* 0x000fc0000383ffff */
[----:B------:R-:W-:-:S00]  /*04a0*/  NOP ;  /* 0x0000000000007918 */ /* 0x000fc00000000000 */
        /* <DEDUP_REMOVED lines=13> */
.L_x_1:


//--------------------- .nv.global.init           --------------------------
	.section	.nv.global.init,"aw",@progbits
.nv.global.init:
	.type		_$_str,@object
	.size		_$_str,(_$_str_$_2 - _$_str)
_$_str:
        /*0000*/ 	.byte	0x5f, 0x5f, 0x43, 0x55, 0x44, 0x41, 0x5f, 0x46, 0x54, 0x5a, 0x00
	.type		_$_str_$_2,@object
	.size		_$_str_$_2,(.L_1 - _$_str_$_2)
_$_str_$_2:
        /*000b*/ 	.byte	0x5f, 0x5f, 0x43, 0x55, 0x44, 0x41, 0x5f, 0x50, 0x52, 0x45, 0x43, 0x5f, 0x53, 0x51, 0x52, 0x54
        /*001b*/ 	.byte	0x00
.L_1:


//--------------------- .nv.constant0.triton_poi_fused__native_batch_norm_legit_no_training_mul_relu_25 --------------------------
	.section	.nv.constant0.triton_poi_fused__native_batch_norm_legit_no_training_mul_relu_25,"a",@progbits
	.sectionflags	@""
	.align	4
.nv.constant0.triton_poi_fused__native_batch_norm_legit_no_training_mul_relu_25:
	.zero		588
